//
// Generated by NVIDIA NVVM Compiler
//
// Compiler Build ID: CL-36424714
// Cuda compilation tools, release 13.0, V13.0.88
// Based on NVVM 20.0.0
//

.version 9.0
.target sm_100
.address_size 64

	// .globl	_Z12generateFlagPiS_ii

.visible .entry _Z12generateFlagPiS_ii(
	.param .u64 .ptr .align 1 _Z12generateFlagPiS_ii_param_0,
	.param .u64 .ptr .align 1 _Z12generateFlagPiS_ii_param_1,
	.param .u32 _Z12generateFlagPiS_ii_param_2,
	.param .u32 _Z12generateFlagPiS_ii_param_3
)
{
	.reg .pred 	%p<25>;
	.reg .b32 	%r<82>;
	.reg .b64 	%rd<25>;

	ld.param.u64 	%rd13, [_Z12generateFlagPiS_ii_param_0];
	ld.param.u64 	%rd14, [_Z12generateFlagPiS_ii_param_1];
	ld.param.u32 	%r13, [_Z12generateFlagPiS_ii_param_2];
	ld.param.u32 	%r14, [_Z12generateFlagPiS_ii_param_3];
	cvta.to.global.u64 	%rd1, %rd13;
	cvta.to.global.u64 	%rd2, %rd14;
	setp.lt.s32 	%p1, %r13, 1;
	@%p1 bra 	$L__BB0_56;
	mov.b32 	%r16, 1;
	shl.b32 	%r1, %r16, %r14;
	and.b32  	%r2, %r13, 7;
	setp.lt.u32 	%p2, %r13, 8;
	mov.b32 	%r80, 0;
	@%p2 bra 	$L__BB0_28;
	and.b32  	%r80, %r13, 2147483640;
	neg.s32 	%r78, %r80;
	add.s64 	%rd24, %rd2, 16;
	add.s64 	%rd23, %rd1, 16;
$L__BB0_3:
	.pragma "nounroll";
	ld.global.u32 	%r17, [%rd24+-16];
	and.b32  	%r18, %r17, %r1;
	setp.eq.s32 	%p3, %r18, 0;
	@%p3 bra 	$L__BB0_5;
	mov.b32 	%r19, 1;
	st.global.u32 	[%rd23+-16], %r19;
	bra.uni 	$L__BB0_6;
$L__BB0_5:
	mov.b32 	%r20, 0;
	st.global.u32 	[%rd23+-16], %r20;
$L__BB0_6:
	ld.global.u32 	%r21, [%rd24+-12];
	and.b32  	%r22, %r21, %r1;
	setp.eq.s32 	%p4, %r22, 0;
	@%p4 bra 	$L__BB0_8;
	mov.b32 	%r23, 1;
	st.global.u32 	[%rd23+-12], %r23;
	bra.uni 	$L__BB0_9;
$L__BB0_8:
	mov.b32 	%r24, 0;
	st.global.u32 	[%rd23+-12], %r24;
$L__BB0_9:
	ld.global.u32 	%r25, [%rd24+-8];
	and.b32  	%r26, %r25, %r1;
	setp.eq.s32 	%p5, %r26, 0;
	@%p5 bra 	$L__BB0_11;
	mov.b32 	%r27, 1;
	st.global.u32 	[%rd23+-8], %r27;
	bra.uni 	$L__BB0_12;
$L__BB0_11:
	mov.b32 	%r28, 0;
	st.global.u32 	[%rd23+-8], %r28;
$L__BB0_12:
	ld.global.u32 	%r29, [%rd24+-4];
	and.b32  	%r30, %r29, %r1;
	setp.eq.s32 	%p6, %r30, 0;
	@%p6 bra 	$L__BB0_14;
	mov.b32 	%r31, 1;
	st.global.u32 	[%rd23+-4], %r31;
	bra.uni 	$L__BB0_15;
$L__BB0_14:
	mov.b32 	%r32, 0;
	st.global.u32 	[%rd23+-4], %r32;
$L__BB0_15:
	ld.global.u32 	%r33, [%rd24];
	and.b32  	%r34, %r33, %r1;
	setp.eq.s32 	%p7, %r34, 0;
	@%p7 bra 	$L__BB0_17;
	mov.b32 	%r35, 1;
	st.global.u32 	[%rd23], %r35;
	bra.uni 	$L__BB0_18;
$L__BB0_17:
	mov.b32 	%r36, 0;
	st.global.u32 	[%rd23], %r36;
$L__BB0_18:
	ld.global.u32 	%r37, [%rd24+4];
	and.b32  	%r38, %r37, %r1;
	setp.eq.s32 	%p8, %r38, 0;
	@%p8 bra 	$L__BB0_20;
	mov.b32 	%r39, 1;
	st.global.u32 	[%rd23+4], %r39;
	bra.uni 	$L__BB0_21;
$L__BB0_20:
	mov.b32 	%r40, 0;
	st.global.u32 	[%rd23+4], %r40;
$L__BB0_21:
	ld.global.u32 	%r41, [%rd24+8];
	and.b32  	%r42, %r41, %r1;
	setp.eq.s32 	%p9, %r42, 0;
	@%p9 bra 	$L__BB0_23;
	mov.b32 	%r43, 1;
	st.global.u32 	[%rd23+8], %r43;
	bra.uni 	$L__BB0_24;
$L__BB0_23:
	mov.b32 	%r44, 0;
	st.global.u32 	[%rd23+8], %r44;
$L__BB0_24:
	ld.global.u32 	%r45, [%rd24+12];
	and.b32  	%r46, %r45, %r1;
	setp.eq.s32 	%p10, %r46, 0;
	@%p10 bra 	$L__BB0_26;
	mov.b32 	%r47, 1;
	st.global.u32 	[%rd23+12], %r47;
	bra.uni 	$L__BB0_27;
$L__BB0_26:
	mov.b32 	%r48, 0;
	st.global.u32 	[%rd23+12], %r48;
$L__BB0_27:
	add.s32 	%r78, %r78, 8;
	add.s64 	%rd24, %rd24, 32;
	add.s64 	%rd23, %rd23, 32;
	setp.ne.s32 	%p11, %r78, 0;
	@%p11 bra 	$L__BB0_3;
$L__BB0_28:
	setp.eq.s32 	%p12, %r2, 0;
	@%p12 bra 	$L__BB0_56;
	and.b32  	%r8, %r13, 3;
	setp.lt.u32 	%p13, %r2, 4;
	@%p13 bra 	$L__BB0_43;
	mul.wide.u32 	%rd15, %r80, 4;
	add.s64 	%rd9, %rd2, %rd15;
	ld.global.u32 	%r49, [%rd9];
	and.b32  	%r50, %r49, %r1;
	setp.eq.s32 	%p14, %r50, 0;
	add.s64 	%rd10, %rd1, %rd15;
	@%p14 bra 	$L__BB0_32;
	mov.b32 	%r51, 1;
	st.global.u32 	[%rd10], %r51;
	bra.uni 	$L__BB0_33;
$L__BB0_32:
	mov.b32 	%r52, 0;
	st.global.u32 	[%rd10], %r52;
$L__BB0_33:
	ld.global.u32 	%r53, [%rd9+4];
	and.b32  	%r54, %r53, %r1;
	setp.eq.s32 	%p15, %r54, 0;
	@%p15 bra 	$L__BB0_35;
	mov.b32 	%r55, 1;
	st.global.u32 	[%rd10+4], %r55;
	bra.uni 	$L__BB0_36;
$L__BB0_35:
	mov.b32 	%r56, 0;
	st.global.u32 	[%rd10+4], %r56;
$L__BB0_36:
	ld.global.u32 	%r57, [%rd9+8];
	and.b32  	%r58, %r57, %r1;
	setp.eq.s32 	%p16, %r58, 0;
	@%p16 bra 	$L__BB0_38;
	mov.b32 	%r59, 1;
	st.global.u32 	[%rd10+8], %r59;
	bra.uni 	$L__BB0_39;
$L__BB0_38:
	mov.b32 	%r60, 0;
	st.global.u32 	[%rd10+8], %r60;
$L__BB0_39:
	ld.global.u32 	%r61, [%rd9+12];
	and.b32  	%r62, %r61, %r1;
	setp.eq.s32 	%p17, %r62, 0;
	@%p17 bra 	$L__BB0_41;
	mov.b32 	%r63, 1;
	st.global.u32 	[%rd10+12], %r63;
	bra.uni 	$L__BB0_42;
$L__BB0_41:
	mov.b32 	%r64, 0;
	st.global.u32 	[%rd10+12], %r64;
$L__BB0_42:
	add.s32 	%r80, %r80, 4;
$L__BB0_43:
	setp.eq.s32 	%p18, %r8, 0;
	@%p18 bra 	$L__BB0_56;
	setp.eq.s32 	%p19, %r8, 1;
	@%p19 bra 	$L__BB0_52;
	mul.wide.u32 	%rd16, %r80, 4;
	add.s64 	%rd11, %rd2, %rd16;
	ld.global.u32 	%r65, [%rd11];
	and.b32  	%r66, %r65, %r1;
	setp.eq.s32 	%p20, %r66, 0;
	add.s64 	%rd12, %rd1, %rd16;
	@%p20 bra 	$L__BB0_47;
	mov.b32 	%r67, 1;
	st.global.u32 	[%rd12], %r67;
	bra.uni 	$L__BB0_48;
$L__BB0_47:
	mov.b32 	%r68, 0;
	st.global.u32 	[%rd12], %r68;
$L__BB0_48:
	ld.global.u32 	%r69, [%rd11+4];
	and.b32  	%r70, %r69, %r1;
	setp.eq.s32 	%p21, %r70, 0;
	@%p21 bra 	$L__BB0_50;
	mov.b32 	%r71, 1;
	st.global.u32 	[%rd12+4], %r71;
	bra.uni 	$L__BB0_51;
$L__BB0_50:
	mov.b32 	%r72, 0;
	st.global.u32 	[%rd12+4], %r72;
$L__BB0_51:
	add.s32 	%r80, %r80, 2;
$L__BB0_52:
	and.b32  	%r73, %r13, 1;
	setp.eq.b32 	%p22, %r73, 1;
	not.pred 	%p23, %p22;
	@%p23 bra 	$L__BB0_56;
	mul.wide.u32 	%rd17, %r80, 4;
	add.s64 	%rd18, %rd2, %rd17;
	ld.global.u32 	%r74, [%rd18];
	and.b32  	%r75, %r74, %r1;
	setp.eq.s32 	%p24, %r75, 0;
	@%p24 bra 	$L__BB0_55;
	add.s64 	%rd20, %rd1, %rd17;
	mov.b32 	%r76, 1;
	st.global.u32 	[%rd20], %r76;
	bra.uni 	$L__BB0_56;
$L__BB0_55:
	add.s64 	%rd22, %rd1, %rd17;
	mov.b32 	%r77, 0;
	st.global.u32 	[%rd22], %r77;
$L__BB0_56:
	ret;

}
	// .globl	_Z19generateShouldIndexPiS_S_S_i
.visible .entry _Z19generateShouldIndexPiS_S_S_i(
	.param .u64 .ptr .align 1 _Z19generateShouldIndexPiS_S_S_i_param_0,
	.param .u64 .ptr .align 1 _Z19generateShouldIndexPiS_S_S_i_param_1,
	.param .u64 .ptr .align 1 _Z19generateShouldIndexPiS_S_S_i_param_2,
	.param .u64 .ptr .align 1 _Z19generateShouldIndexPiS_S_S_i_param_3,
	.param .u32 _Z19generateShouldIndexPiS_S_S_i_param_4
)
{
	.reg .pred 	%p<25>;
	.reg .b32 	%r<64>;
	.reg .b64 	%rd<43>;

	ld.param.u64 	%rd25, [_Z19generateShouldIndexPiS_S_S_i_param_0];
	ld.param.u64 	%rd26, [_Z19generateShouldIndexPiS_S_S_i_param_1];
	ld.param.u64 	%rd27, [_Z19generateShouldIndexPiS_S_S_i_param_2];
	ld.param.u64 	%rd28, [_Z19generateShouldIndexPiS_S_S_i_param_3];
	ld.param.u32 	%r12, [_Z19generateShouldIndexPiS_S_S_i_param_4];
	cvta.to.global.u64 	%rd1, %rd27;
	cvta.to.global.u64 	%rd2, %rd25;
	cvta.to.global.u64 	%rd3, %rd28;
	cvta.to.global.u64 	%rd4, %rd26;
	setp.lt.s32 	%p1, %r12, 1;
	@%p1 bra 	$L__BB1_56;
	and.b32  	%r1, %r12, 7;
	setp.lt.u32 	%p2, %r12, 8;
	mov.b32 	%r62, 0;
	@%p2 bra 	$L__BB1_28;
	and.b32  	%r62, %r12, 2147483640;
	neg.s32 	%r60, %r62;
	add.s64 	%rd42, %rd4, 16;
	add.s64 	%rd41, %rd3, 16;
	add.s64 	%rd40, %rd2, 16;
	add.s64 	%rd39, %rd1, 16;
$L__BB1_3:
	.pragma "nounroll";
	ld.global.u32 	%r14, [%rd42+-16];
	setp.ne.s32 	%p3, %r14, 0;
	@%p3 bra 	$L__BB1_5;
	ld.global.u32 	%r16, [%rd39+-16];
	st.global.u32 	[%rd40+-16], %r16;
	bra.uni 	$L__BB1_6;
$L__BB1_5:
	ld.global.u32 	%r15, [%rd41+-16];
	st.global.u32 	[%rd40+-16], %r15;
$L__BB1_6:
	ld.global.u32 	%r17, [%rd42+-12];
	setp.eq.s32 	%p4, %r17, 0;
	@%p4 bra 	$L__BB1_8;
	ld.global.u32 	%r18, [%rd41+-12];
	st.global.u32 	[%rd40+-12], %r18;
	bra.uni 	$L__BB1_9;
$L__BB1_8:
	ld.global.u32 	%r19, [%rd39+-12];
	st.global.u32 	[%rd40+-12], %r19;
$L__BB1_9:
	ld.global.u32 	%r20, [%rd42+-8];
	setp.eq.s32 	%p5, %r20, 0;
	@%p5 bra 	$L__BB1_11;
	ld.global.u32 	%r21, [%rd41+-8];
	st.global.u32 	[%rd40+-8], %r21;
	bra.uni 	$L__BB1_12;
$L__BB1_11:
	ld.global.u32 	%r22, [%rd39+-8];
	st.global.u32 	[%rd40+-8], %r22;
$L__BB1_12:
	ld.global.u32 	%r23, [%rd42+-4];
	setp.eq.s32 	%p6, %r23, 0;
	@%p6 bra 	$L__BB1_14;
	ld.global.u32 	%r24, [%rd41+-4];
	st.global.u32 	[%rd40+-4], %r24;
	bra.uni 	$L__BB1_15;
$L__BB1_14:
	ld.global.u32 	%r25, [%rd39+-4];
	st.global.u32 	[%rd40+-4], %r25;
$L__BB1_15:
	ld.global.u32 	%r26, [%rd42];
	setp.eq.s32 	%p7, %r26, 0;
	@%p7 bra 	$L__BB1_17;
	ld.global.u32 	%r27, [%rd41];
	st.global.u32 	[%rd40], %r27;
	bra.uni 	$L__BB1_18;
$L__BB1_17:
	ld.global.u32 	%r28, [%rd39];
	st.global.u32 	[%rd40], %r28;
$L__BB1_18:
	ld.global.u32 	%r29, [%rd42+4];
	setp.eq.s32 	%p8, %r29, 0;
	@%p8 bra 	$L__BB1_20;
	ld.global.u32 	%r30, [%rd41+4];
	st.global.u32 	[%rd40+4], %r30;
	bra.uni 	$L__BB1_21;
$L__BB1_20:
	ld.global.u32 	%r31, [%rd39+4];
	st.global.u32 	[%rd40+4], %r31;
$L__BB1_21:
	ld.global.u32 	%r32, [%rd42+8];
	setp.eq.s32 	%p9, %r32, 0;
	@%p9 bra 	$L__BB1_23;
	ld.global.u32 	%r33, [%rd41+8];
	st.global.u32 	[%rd40+8], %r33;
	bra.uni 	$L__BB1_24;
$L__BB1_23:
	ld.global.u32 	%r34, [%rd39+8];
	st.global.u32 	[%rd40+8], %r34;
$L__BB1_24:
	ld.global.u32 	%r35, [%rd42+12];
	setp.eq.s32 	%p10, %r35, 0;
	@%p10 bra 	$L__BB1_26;
	ld.global.u32 	%r36, [%rd41+12];
	st.global.u32 	[%rd40+12], %r36;
	bra.uni 	$L__BB1_27;
$L__BB1_26:
	ld.global.u32 	%r37, [%rd39+12];
	st.global.u32 	[%rd40+12], %r37;
$L__BB1_27:
	add.s32 	%r60, %r60, 8;
	add.s64 	%rd42, %rd42, 32;
	add.s64 	%rd41, %rd41, 32;
	add.s64 	%rd40, %rd40, 32;
	add.s64 	%rd39, %rd39, 32;
	setp.ne.s32 	%p11, %r60, 0;
	@%p11 bra 	$L__BB1_3;
$L__BB1_28:
	setp.eq.s32 	%p12, %r1, 0;
	@%p12 bra 	$L__BB1_56;
	and.b32  	%r7, %r12, 3;
	setp.lt.u32 	%p13, %r1, 4;
	@%p13 bra 	$L__BB1_43;
	mul.wide.u32 	%rd29, %r62, 4;
	add.s64 	%rd17, %rd4, %rd29;
	ld.global.u32 	%r38, [%rd17];
	setp.eq.s32 	%p14, %r38, 0;
	add.s64 	%rd18, %rd1, %rd29;
	add.s64 	%rd19, %rd3, %rd29;
	add.s64 	%rd20, %rd2, %rd29;
	@%p14 bra 	$L__BB1_32;
	ld.global.u32 	%r39, [%rd19];
	st.global.u32 	[%rd20], %r39;
	bra.uni 	$L__BB1_33;
$L__BB1_32:
	ld.global.u32 	%r40, [%rd18];
	st.global.u32 	[%rd20], %r40;
$L__BB1_33:
	ld.global.u32 	%r41, [%rd17+4];
	setp.eq.s32 	%p15, %r41, 0;
	@%p15 bra 	$L__BB1_35;
	ld.global.u32 	%r42, [%rd19+4];
	st.global.u32 	[%rd20+4], %r42;
	bra.uni 	$L__BB1_36;
$L__BB1_35:
	ld.global.u32 	%r43, [%rd18+4];
	st.global.u32 	[%rd20+4], %r43;
$L__BB1_36:
	ld.global.u32 	%r44, [%rd17+8];
	setp.eq.s32 	%p16, %r44, 0;
	@%p16 bra 	$L__BB1_38;
	ld.global.u32 	%r45, [%rd19+8];
	st.global.u32 	[%rd20+8], %r45;
	bra.uni 	$L__BB1_39;
$L__BB1_38:
	ld.global.u32 	%r46, [%rd18+8];
	st.global.u32 	[%rd20+8], %r46;
$L__BB1_39:
	ld.global.u32 	%r47, [%rd17+12];
	setp.eq.s32 	%p17, %r47, 0;
	@%p17 bra 	$L__BB1_41;
	ld.global.u32 	%r48, [%rd19+12];
	st.global.u32 	[%rd20+12], %r48;
	bra.uni 	$L__BB1_42;
$L__BB1_41:
	ld.global.u32 	%r49, [%rd18+12];
	st.global.u32 	[%rd20+12], %r49;
$L__BB1_42:
	add.s32 	%r62, %r62, 4;
$L__BB1_43:
	setp.eq.s32 	%p18, %r7, 0;
	@%p18 bra 	$L__BB1_56;
	setp.eq.s32 	%p19, %r7, 1;
	@%p19 bra 	$L__BB1_52;
	mul.wide.u32 	%rd30, %r62, 4;
	add.s64 	%rd21, %rd4, %rd30;
	ld.global.u32 	%r50, [%rd21];
	setp.eq.s32 	%p20, %r50, 0;
	add.s64 	%rd22, %rd1, %rd30;
	add.s64 	%rd23, %rd3, %rd30;
	add.s64 	%rd24, %rd2, %rd30;
	@%p20 bra 	$L__BB1_47;
	ld.global.u32 	%r51, [%rd23];
	st.global.u32 	[%rd24], %r51;
	bra.uni 	$L__BB1_48;
$L__BB1_47:
	ld.global.u32 	%r52, [%rd22];
	st.global.u32 	[%rd24], %r52;
$L__BB1_48:
	ld.global.u32 	%r53, [%rd21+4];
	setp.eq.s32 	%p21, %r53, 0;
	@%p21 bra 	$L__BB1_50;
	ld.global.u32 	%r54, [%rd23+4];
	st.global.u32 	[%rd24+4], %r54;
	bra.uni 	$L__BB1_51;
$L__BB1_50:
	ld.global.u32 	%r55, [%rd22+4];
	st.global.u32 	[%rd24+4], %r55;
$L__BB1_51:
	add.s32 	%r62, %r62, 2;
$L__BB1_52:
	and.b32  	%r56, %r12, 1;
	setp.eq.b32 	%p22, %r56, 1;
	not.pred 	%p23, %p22;
	@%p23 bra 	$L__BB1_56;
	mul.wide.u32 	%rd31, %r62, 4;
	add.s64 	%rd32, %rd4, %rd31;
	ld.global.u32 	%r57, [%rd32];
	setp.eq.s32 	%p24, %r57, 0;
	@%p24 bra 	$L__BB1_55;
	add.s64 	%rd34, %rd3, %rd31;
	ld.global.u32 	%r58, [%rd34];
	add.s64 	%rd35, %rd2, %rd31;
	st.global.u32 	[%rd35], %r58;
	bra.uni 	$L__BB1_56;
$L__BB1_55:
	add.s64 	%rd37, %rd1, %rd31;
	ld.global.u32 	%r59, [%rd37];
	add.s64 	%rd38, %rd2, %rd31;
	st.global.u32 	[%rd38], %r59;
$L__BB1_56:
	ret;

}


// ===== COMPILED SASS (sm_100) =====

	.target	sm_100

	.elftype	@"ET_EXEC"


//--------------------- .note.nv.tkinfo           --------------------------
	.section	.note.nv.tkinfo,"",@"SHT_NOTE"
	.sectionflags	@"SHF_NOTE_NV_TKINFO"
	.tkinfo
        /*0018*/ 	.word	0x00000002
        /*0030*/ 	.string	""
        /*0030*/ 	.string	"ptxas"
        /*0030*/ 	.string	"Cuda compilation tools, release 13.0, V13.0.88"
        /*0030*/ 	.string	"Build cuda_13.0.r13.0/compiler.36424714_0"
        /*0030*/ 	.string	"-arch sm_100 -m 64 "



//--------------------- .note.nv.cuinfo           --------------------------
	.section	.note.nv.cuinfo,"",@"SHT_NOTE"
	.sectionflags	@"SHF_NOTE_NV_CUINFO"
        /*0018*/ 	.short	0x0002
        /*001a*/ 	.short	0x0064
        /*001c*/ 	.short	0x0082
	.zero		2


//--------------------- .nv.info                  --------------------------
	.section	.nv.info,"",@"SHT_CUDA_INFO"
	.align	4


	//----- nvinfo : EIATTR_REGCOUNT
	.align		4
        /*0000*/ 	.byte	0x04, 0x2f
        /*0002*/ 	.short	(.L_1 - .L_0)
	.align		4
.L_0:
        /*0004*/ 	.word	index@(_Z12generateFlagPiS_ii)
        /*0008*/ 	.word	0x00000010


	//----- nvinfo : EIATTR_FRAME_SIZE
	.align		4
.L_1:
        /*000c*/ 	.byte	0x04, 0x11
        /*000e*/ 	.short	(.L_3 - .L_2)
	.align		4
.L_2:
        /*0010*/ 	.word	index@(_Z12generateFlagPiS_ii)
        /*0014*/ 	.word	0x00000000


	//----- nvinfo : EIATTR_REGCOUNT
	.align		4
.L_3:
        /*0018*/ 	.byte	0x04, 0x2f
        /*001a*/ 	.short	(.L_5 - .L_4)
	.align		4
.L_4:
        /*001c*/ 	.word	index@(_Z19generateShouldIndexPiS_S_S_i)
        /*0020*/ 	.word	0x00000014


	//----- nvinfo : EIATTR_FRAME_SIZE
	.align		4
.L_5:
        /*0024*/ 	.byte	0x04, 0x11
        /*0026*/ 	.short	(.L_7 - .L_6)
	.align		4
.L_6:
        /*0028*/ 	.word	index@(_Z19generateShouldIndexPiS_S_S_i)
        /*002c*/ 	.word	0x00000000


	//----- nvinfo : EIATTR_MIN_STACK_SIZE
	.align		4
.L_7:
        /*0030*/ 	.byte	0x04, 0x12
        /*0032*/ 	.short	(.L_9 - .L_8)
	.align		4
.L_8:
        /*0034*/ 	.word	index@(_Z19generateShouldIndexPiS_S_S_i)
        /*0038*/ 	.word	0x00000000


	//----- nvinfo : EIATTR_MIN_STACK_SIZE
	.align		4
.L_9:
        /*003c*/ 	.byte	0x04, 0x12
        /*003e*/ 	.short	(.L_11 - .L_10)
	.align		4
.L_10:
        /*0040*/ 	.word	index@(_Z12generateFlagPiS_ii)
        /*0044*/ 	.word	0x00000000
.L_11:


//--------------------- .nv.compat                --------------------------
	.section	.nv.compat,"",@"SHT_CUDA_COMPAT_INFO"
	.align	4
        /*0000*/ 	.byte	0x02, 0x09, 0x00, 0x00, 0x02, 0x02, 0x01, 0x00, 0x02, 0x05, 0x05, 0x00, 0x03, 0x07, 0x01, 0x01
        /*0010*/ 	.byte	0x02, 0x03, 0x00, 0x00, 0x02, 0x06, 0x01, 0x00, 0x04, 0x0b, 0x08, 0x00, 0x09, 0x00, 0x00, 0x00
        /*0020*/ 	.byte	0x00, 0x00, 0x00, 0x00


//--------------------- .nv.info._Z19generateShouldIndexPiS_S_S_i --------------------------
	.section	.nv.info._Z19generateShouldIndexPiS_S_S_i,"",@"SHT_CUDA_INFO"
	.sectionflags	@""
	.align	4


	//----- nvinfo : EIATTR_CUDA_API_VERSION
	.align		4
        /*0000*/ 	.byte	0x04, 0x37
        /*0002*/ 	.short	(.L_13 - .L_12)
.L_12:
        /*0004*/ 	.word	0x00000082


	//----- nvinfo : EIATTR_KPARAM_INFO
	.align		4
.L_13:
        /*0008*/ 	.byte	0x04, 0x17
        /*000a*/ 	.short	(.L_15 - .L_14)
.L_14:
        /*000c*/ 	.word	0x00000000
        /*0010*/ 	.short	0x0004
        /*0012*/ 	.short	0x0020
        /*0014*/ 	.byte	0x00, 0xf0, 0x11, 0x00


	//----- nvinfo : EIATTR_KPARAM_INFO
	.align		4
.L_15:
        /*0018*/ 	.byte	0x04, 0x17
        /*001a*/ 	.short	(.L_17 - .L_16)
.L_16:
        /*001c*/ 	.word	0x00000000
        /*0020*/ 	.short	0x0003
        /*0022*/ 	.short	0x0018
        /*0024*/ 	.byte	0x00, 0xf5, 0x21, 0x00


	//----- nvinfo : EIATTR_KPARAM_INFO
	.align		4
.L_17:
        /*0028*/ 	.byte	0x04, 0x17
        /*002a*/ 	.short	(.L_19 - .L_18)
.L_18:
        /*002c*/ 	.word	0x00000000
        /*0030*/ 	.short	0x0002
        /*0032*/ 	.short	0x0010
        /*0034*/ 	.byte	0x00, 0xf5, 0x21, 0x00


	//----- nvinfo : EIATTR_KPARAM_INFO
	.align		4
.L_19:
        /*0038*/ 	.byte	0x04, 0x17
        /*003a*/ 	.short	(.L_21 - .L_20)
.L_20:
        /*003c*/ 	.word	0x00000000
        /*0040*/ 	.short	0x0001
        /*0042*/ 	.short	0x0008
        /*0044*/ 	.byte	0x00, 0xf5, 0x21, 0x00


	//----- nvinfo : EIATTR_KPARAM_INFO
	.align		4
.L_21:
        /*0048*/ 	.byte	0x04, 0x17
        /*004a*/ 	.short	(.L_23 - .L_22)
.L_22:
        /*004c*/ 	.word	0x00000000
        /*0050*/ 	.short	0x0000
        /*0052*/ 	.short	0x0000
        /*0054*/ 	.byte	0x00, 0xf5, 0x21, 0x00


	//----- nvinfo : EIATTR_SPARSE_MMA_MASK
	.align		4
.L_23:
        /*0058*/ 	.byte	0x03, 0x50
        /*005a*/ 	.short	0x0000


	//----- nvinfo : EIATTR_MAXREG_COUNT
	.align		4
        /*005c*/ 	.byte	0x03, 0x1b
        /*005e*/ 	.short	0x00ff


	//----- nvinfo : EIATTR_MERCURY_ISA_VERSION
	.align		4
        /*0060*/ 	.byte	0x03, 0x5f
        /*0062*/ 	.short	0x0101


	//----- nvinfo : EIATTR_VRC_CTA_INIT_COUNT
	.align		4
        /*0064*/ 	.byte	0x02, 0x4a
	.zero		1
	.zero		1


	//----- nvinfo : EIATTR_EXIT_INSTR_OFFSETS
	.align		4
        /*0068*/ 	.byte	0x04, 0x1c
        /*006a*/ 	.short	(.L_25 - .L_24)


	//   ....[0]....
.L_24:
        /*006c*/ 	.word	0x00000030


	//   ....[1]....
        /*0070*/ 	.word	0x000005b0


	//   ....[2]....
        /*0074*/ 	.word	0x00000820


	//   ....[3]....
        /*0078*/ 	.word	0x000009c0


	//   ....[4]....
        /*007c*/ 	.word	0x00000a80


	//   ....[5]....
        /*0080*/ 	.word	0x00000af0


	//----- nvinfo : EIATTR_CBANK_PARAM_SIZE
	.align		4
.L_25:
        /*0084*/ 	.byte	0x03, 0x19
        /*0086*/ 	.short	0x0024


	//----- nvinfo : EIATTR_PARAM_CBANK
	.align		4
        /*0088*/ 	.byte	0x04, 0x0a
        /*008a*/ 	.short	(.L_27 - .L_26)
	.align		4
.L_26:
        /*008c*/ 	.word	index@(.nv.constant0._Z19generateShouldIndexPiS_S_S_i)
        /*0090*/ 	.short	0x0380
        /*0092*/ 	.short	0x0024


	//----- nvinfo : EIATTR_SW_WAR
	.align		4
.L_27:
        /*0094*/ 	.byte	0x04, 0x36
        /*0096*/ 	.short	(.L_29 - .L_28)
.L_28:
        /*0098*/ 	.word	0x00000008
.L_29:


//--------------------- .nv.info._Z12generateFlagPiS_ii --------------------------
	.section	.nv.info._Z12generateFlagPiS_ii,"",@"SHT_CUDA_INFO"
	.sectionflags	@""
	.align	4


	//----- nvinfo : EIATTR_CUDA_API_VERSION
	.align		4
        /*0000*/ 	.byte	0x04, 0x37
        /*0002*/ 	.short	(.L_31 - .L_30)
.L_30:
        /*0004*/ 	.word	0x00000082


	//----- nvinfo : EIATTR_KPARAM_INFO
	.align		4
.L_31:
        /*0008*/ 	.byte	0x04, 0x17
        /*000a*/ 	.short	(.L_33 - .L_32)
.L_32:
        /*000c*/ 	.word	0x00000000
        /*0010*/ 	.short	0x0003
        /*0012*/ 	.short	0x0014
        /*0014*/ 	.byte	0x00, 0xf0, 0x11, 0x00


	//----- nvinfo : EIATTR_KPARAM_INFO
	.align		4
.L_33:
        /*0018*/ 	.byte	0x04, 0x17
        /*001a*/ 	.short	(.L_35 - .L_34)
.L_34:
        /*001c*/ 	.word	0x00000000
        /*0020*/ 	.short	0x0002
        /*0022*/ 	.short	0x0010
        /*0024*/ 	.byte	0x00, 0xf0, 0x11, 0x00


	//----- nvinfo : EIATTR_KPARAM_INFO
	.align		4
.L_35:
        /*0028*/ 	.byte	0x04, 0x17
        /*002a*/ 	.short	(.L_37 - .L_36)
.L_36:
        /*002c*/ 	.word	0x00000000
        /*0030*/ 	.short	0x0001
        /*0032*/ 	.short	0x0008
        /*0034*/ 	.byte	0x00, 0xf5, 0x21, 0x00


	//----- nvinfo : EIATTR_KPARAM_INFO
	.align		4
.L_37:
        /*0038*/ 	.byte	0x04, 0x17
        /*003a*/ 	.short	(.L_39 - .L_38)
.L_38:
        /*003c*/ 	.word	0x00000000
        /*0040*/ 	.short	0x0000
        /*0042*/ 	.short	0x0000
        /*0044*/ 	.byte	0x00, 0xf5, 0x21, 0x00


	//----- nvinfo : EIATTR_SPARSE_MMA_MASK
	.align		4
.L_39:
        /*0048*/ 	.byte	0x03, 0x50
        /*004a*/ 	.short	0x0000


	//----- nvinfo : EIATTR_MAXREG_COUNT
	.align		4
        /*004c*/ 	.byte	0x03, 0x1b
        /*004e*/ 	.short	0x00ff


	//----- nvinfo : EIATTR_MERCURY_ISA_VERSION
	.align		4
        /*0050*/ 	.byte	0x03, 0x5f
        /*0052*/ 	.short	0x0101


	//----- nvinfo : EIATTR_VRC_CTA_INIT_COUNT
	.align		4
        /*0054*/ 	.byte	0x02, 0x4a
	.zero		1
	.zero		1


	//----- nvinfo : EIATTR_EXIT_INSTR_OFFSETS
	.align		4
        /*0058*/ 	.byte	0x04, 0x1c
        /*005a*/ 	.short	(.L_41 - .L_40)


	//   ....[0]....
.L_40:
        /*005c*/ 	.word	0x00000030


	//   ....[1]....
        /*0060*/ 	.word	0x00000490


	//   ....[2]....
        /*0064*/ 	.word	0x00000680


	//   ....[3]....
        /*0068*/ 	.word	0x000007c0


	//   ....[4]....
        /*006c*/ 	.word	0x00000850


	//   ....[5]....
        /*0070*/ 	.word	0x00000890


	//----- nvinfo : EIATTR_CBANK_PARAM_SIZE
	.align		4
.L_41:
        /*0074*/ 	.byte	0x03, 0x19
        /*0076*/ 	.short	0x0018


	//----- nvinfo : EIATTR_PARAM_CBANK
	.align		4
        /*0078*/ 	.byte	0x04, 0x0a
        /*007a*/ 	.short	(.L_43 - .L_42)
	.align		4
.L_42:
        /*007c*/ 	.word	index@(.nv.constant0._Z12generateFlagPiS_ii)
        /*0080*/ 	.short	0x0380
        /*0082*/ 	.short	0x0018


	//----- nvinfo : EIATTR_SW_WAR
	.align		4
.L_43:
        /*0084*/ 	.byte	0x04, 0x36
        /*0086*/ 	.short	(.L_45 - .L_44)
.L_44:
        /*0088*/ 	.word	0x00000008
.L_45:


//--------------------- .nv.callgraph             --------------------------
	.section	.nv.callgraph,"",@"SHT_CUDA_CALLGRAPH"
	.align	4
	.sectionentsize	8
	.align		4
        /*0000*/ 	.word	0x00000000
	.align		4
        /*0004*/ 	.word	0xffffffff
	.align		4
        /*0008*/ 	.word	0x00000000
	.align		4
        /*000c*/ 	.word	0xfffffffe
	.align		4
        /*0010*/ 	.word	0x00000000
	.align		4
        /*0014*/ 	.word	0xfffffffd
	.align		4
        /*0018*/ 	.word	0x00000000
	.align		4
        /*001c*/ 	.word	0xfffffffc


//--------------------- .text._Z19generateShouldIndexPiS_S_S_i --------------------------
	.section	.text._Z19generateShouldIndexPiS_S_S_i,"ax",@progbits
	.align	128
        .global         _Z19generateShouldIndexPiS_S_S_i
        .type           _Z19generateShouldIndexPiS_S_S_i,@function
        .size           _Z19generateShouldIndexPiS_S_S_i,(.L_x_11 - _Z19generateShouldIndexPiS_S_S_i)
        .other          _Z19generateShouldIndexPiS_S_S_i,@"STO_CUDA_ENTRY STV_DEFAULT"
_Z19generateShouldIndexPiS_S_S_i:
.text._Z19generateShouldIndexPiS_S_S_i:
[----:B------:R-:W-:Y:S08]  /*0000*/  LDC R1, c[0x0][0x37c] ;  /* 0x0000df00ff017b82 */ /* 0x000ff00000000800 */
[----:B------:R-:W0:Y:S02]  /*0010*/  LDC R2, c[0x0][0x3a0] ;  /* 0x0000e800ff027b82 */ /* 0x000e240000000800 */
[----:B0-----:R-:W-:-:S13]  /*0020*/  ISETP.GE.AND P0, PT, R2, 0x1, PT ;  /* 0x000000010200780c */ /* 0x001fda0003f06270 */
[----:B------:R-:W-:Y:S05]  /*0030*/  @!P0 EXIT ;  /* 0x000000000000894d */ /* 0x000fea0003800000 */
[C---:B------:R-:W-:Y:S01]  /*0040*/  ISETP.GE.U32.AND P1, PT, R2.reuse, 0x8, PT ;  /* 0x000000080200780c */ /* 0x040fe20003f26070 */
[----:B------:R-:W0:Y:S01]  /*0050*/  LDCU.64 UR16, c[0x0][0x358] ;  /* 0x00006b00ff1077ac */ /* 0x000e220008000a00 */
[----:B------:R-:W-:Y:S01]  /*0060*/  LOP3.LUT R14, R2, 0x7, RZ, 0xc0, !PT ;  /* 0x00000007020e7812 */ /* 0x000fe200078ec0ff */
[----:B------:R-:W-:-:S03]  /*0070*/  IMAD.MOV.U32 R0, RZ, RZ, RZ ;  /* 0x000000ffff007224 */ /* 0x000fc600078e00ff */
[----:B------:R-:W-:-:S07]  /*0080*/  ISETP.NE.AND P0, PT, R14, RZ, PT ;  /* 0x000000ff0e00720c */ /* 0x000fce0003f05270 */
[----:B------:R-:W-:Y:S06]  /*0090*/  @!P1 BRA `(.L_x_0) ;  /* 0x0000000400449947 */ /* 0x000fec0003800000 */
[----:B------:R-:W1:Y:S01]  /*00a0*/  LDCU.128 UR8, c[0x0][0x380] ;  /* 0x00007000ff0877ac */ /* 0x000e620008000c00 */
[----:B------:R-:W-:Y:S01]  /*00b0*/  LOP3.LUT R0, R2, 0x7ffffff8, RZ, 0xc0, !PT ;  /* 0x7ffffff802007812 */ /* 0x000fe200078ec0ff */
[----:B------:R-:W2:Y:S04]  /*00c0*/  LDCU.128 UR12, c[0x0][0x390] ;  /* 0x00007200ff0c77ac */ /* 0x000ea80008000c00 */
[----:B------:R-:W-:Y:S01]  /*00d0*/  IMAD.MOV R10, RZ, RZ, -R0 ;  /* 0x000000ffff0a7224 */ /* 0x000fe200078e0a00 */
[----:B-1----:R-:W-:Y:S02]  /*00e0*/  UIADD3 UR10, UP1, UPT, UR10, 0x10, URZ ;  /* 0x000000100a0a7890 */ /* 0x002fe4000ff3e0ff */
[----:B------:R-:W-:Y:S02]  /*00f0*/  UIADD3 UR6, UP2, UPT, UR8, 0x10, URZ ;  /* 0x0000001008067890 */ /* 0x000fe4000ff5e0ff */
[----:B------:R-:W-:-:S02]  /*0100*/  UIADD3.X UR11, UPT, UPT, URZ, UR11, URZ, UP1, !UPT ;  /* 0x0000000bff0b7290 */ /* 0x000fc40008ffe4ff */
[----:B--2---:R-:W-:Y:S01]  /*0110*/  UIADD3 UR8, UP0, UPT, UR14, 0x10, URZ ;  /* 0x000000100e087890 */ /* 0x004fe2000ff1e0ff */
[----:B------:R-:W-:Y:S01]  /*0120*/  IMAD.U32 R2, RZ, RZ, UR10 ;  /* 0x0000000aff027e24 */ /* 0x000fe2000f8e00ff */
[----:B------:R-:W-:Y:S01]  /*0130*/  UIADD3 UR4, UP1, UPT, UR12, 0x10, URZ ;  /* 0x000000100c047890 */ /* 0x000fe2000ff3e0ff */
[----:B------:R-:W-:Y:S01]  /*0140*/  IMAD.U32 R12, RZ, RZ, UR6 ;  /* 0x00000006ff0c7e24 */ /* 0x000fe2000f8e00ff */
[----:B------:R-:W-:Y:S01]  /*0150*/  UIADD3.X UR7, UPT, UPT, URZ, UR9, URZ, UP2, !UPT ;  /* 0x00000009ff077290 */ /* 0x000fe200097fe4ff */
[----:B------:R-:W-:Y:S01]  /*0160*/  IMAD.U32 R3, RZ, RZ, UR11 ;  /* 0x0000000bff037e24 */ /* 0x000fe2000f8e00ff */
[----:B------:R-:W-:Y:S01]  /*0170*/  UIADD3.X UR9, UPT, UPT, URZ, UR15, URZ, UP0, !UPT ;  /* 0x0000000fff097290 */ /* 0x000fe200087fe4ff */
[----:B------:R-:W-:Y:S01]  /*0180*/  IMAD.U32 R4, RZ, RZ, UR8 ;  /* 0x00000008ff047e24 */ /* 0x000fe2000f8e00ff */
[----:B------:R-:W-:Y:S01]  /*0190*/  UIADD3.X UR5, UPT, UPT, URZ, UR13, URZ, UP1, !UPT ;  /* 0x0000000dff057290 */ /* 0x000fe20008ffe4ff */
[----:B------:R-:W-:Y:S02]  /*01a0*/  IMAD.U32 R8, RZ, RZ, UR4 ;  /* 0x00000004ff087e24 */ /* 0x000fe4000f8e00ff */
[----:B------:R-:W-:-:S02]  /*01b0*/  IMAD.U32 R13, RZ, RZ, UR7 ;  /* 0x00000007ff0d7e24 */ /* 0x000fc4000f8e00ff */
[----:B------:R-:W-:Y:S01]  /*01c0*/  IMAD.U32 R5, RZ, RZ, UR9 ;  /* 0x00000009ff057e24 */ /* 0x000fe2000f8e00ff */
[----:B------:R-:W-:-:S07]  /*01d0*/  MOV R9, UR5 ;  /* 0x0000000500097c02 */ /* 0x000fce0008000f00 */
.L_x_1:
[----:B01----:R-:W2:Y:S02]  /*01e0*/  LDG.E R6, desc[UR16][R2.64+-0x10] ;  /* 0xfffff01002067981 */ /* 0x003ea4000c1e1900 */
[----:B--2---:R-:W-:-:S13]  /*01f0*/  ISETP.NE.AND P1, PT, R6, RZ, PT ;  /* 0x000000ff0600720c */ /* 0x004fda0003f25270 */
[----:B------:R-:W2:Y:S01]  /*0200*/  @!P1 LDG.E R11, desc[UR16][R8.64+-0x10] ;  /* 0xfffff010080b9981 */ /* 0x000ea2000c1e1900 */
[----:B------:R-:W-:Y:S02]  /*0210*/  IMAD.MOV.U32 R6, RZ, RZ, R12 ;  /* 0x000000ffff067224 */ /* 0x000fe400078e000c */
[----:B------:R-:W-:-:S05]  /*0220*/  IMAD.MOV.U32 R7, RZ, RZ, R13 ;  /* 0x000000ffff077224 */ /* 0x000fca00078e000d */
[----:B--2---:R0:W-:Y:S04]  /*0230*/  @!P1 STG.E desc[UR16][R6.64+-0x10], R11 ;  /* 0xfffff00b06009986 */ /* 0x0041e8000c101910 */
[----:B------:R-:W2:Y:S04]  /*0240*/  @P1 LDG.E R13, desc[UR16][R4.64+-0x10] ;  /* 0xfffff010040d1981 */ /* 0x000ea8000c1e1900 */
[----:B--2---:R1:W-:Y:S04]  /*0250*/  @P1 STG.E desc[UR16][R6.64+-0x10], R13 ;  /* 0xfffff00d06001986 */ /* 0x0043e8000c101910 */
[----:B------:R-:W2:Y:S02]  /*0260*/  LDG.E R12, desc[UR16][R2.64+-0xc] ;  /* 0xfffff410020c7981 */ /* 0x000ea4000c1e1900 */
[----:B--2---:R-:W-:-:S13]  /*0270*/  ISETP.NE.AND P1, PT, R12, RZ, PT ;  /* 0x000000ff0c00720c */ /* 0x004fda0003f25270 */
[----:B------:R-:W2:Y:S04]  /*0280*/  @P1 LDG.E R15, desc[UR16][R4.64+-0xc] ;  /* 0xfffff410040f1981 */ /* 0x000ea8000c1e1900 */
[----:B--2---:R2:W-:Y:S04]  /*0290*/  @P1 STG.E desc[UR16][R6.64+-0xc], R15 ;  /* 0xfffff40f06001986 */ /* 0x0045e8000c101910 */
[----:B------:R-:W3:Y:S04]  /*02a0*/  @!P1 LDG.E R17, desc[UR16][R8.64+-0xc] ;  /* 0xfffff41008119981 */ /* 0x000ee8000c1e1900 */
[----:B---3--:R3:W-:Y:S04]  /*02b0*/  @!P1 STG.E desc[UR16][R6.64+-0xc], R17 ;  /* 0xfffff41106009986 */ /* 0x0087e8000c101910 */
[----:B------:R-:W4:Y:S02]  /*02c0*/  LDG.E R12, desc[UR16][R2.64+-0x8] ;  /* 0xfffff810020c7981 */ /* 0x000f24000c1e1900 */
[----:B----4-:R-:W-:-:S13]  /*02d0*/  ISETP.NE.AND P1, PT, R12, RZ, PT ;  /* 0x000000ff0c00720c */ /* 0x010fda0003f25270 */
[----:B0-----:R-:W4:Y:S04]  /*02e0*/  @P1 LDG.E R11, desc[UR16][R4.64+-0x8] ;  /* 0xfffff810040b1981 */ /* 0x001f28000c1e1900 */
[----:B----4-:R0:W-:Y:S04]  /*02f0*/  @P1 STG.E desc[UR16][R6.64+-0x8], R11 ;  /* 0xfffff80b06001986 */ /* 0x0101e8000c101910 */
[----:B-1----:R-:W4:Y:S04]  /*0300*/  @!P1 LDG.E R13, desc[UR16][R8.64+-0x8] ;  /* 0xfffff810080d9981 */ /* 0x002f28000c1e1900 */
[----:B----4-:R1:W-:Y:S04]  /*0310*/  @!P1 STG.E desc[UR16][R6.64+-0x8], R13 ;  /* 0xfffff80d06009986 */ /* 0x0103e8000c101910 */
[----:B------:R-:W4:Y:S02]  /*0320*/  LDG.E R12, desc[UR16][R2.64+-0x4] ;  /* 0xfffffc10020c7981 */ /* 0x000f24000c1e1900 */
[----:B----4-:R-:W-:-:S13]  /*0330*/  ISETP.NE.AND P1, PT, R12, RZ, PT ;  /* 0x000000ff0c00720c */ /* 0x010fda0003f25270 */
[----:B--2---:R-:W2:Y:S04]  /*0340*/  @P1 LDG.E R15, desc[UR16][R4.64+-0x4] ;  /* 0xfffffc10040f1981 */ /* 0x004ea8000c1e1900 */
[----:B--2---:R2:W-:Y:S04]  /*0350*/  @P1 STG.E desc[UR16][R6.64+-0x4], R15 ;  /* 0xfffffc0f06001986 */ /* 0x0045e8000c101910 */
[----:B---3--:R-:W3:Y:S04]  /*0360*/  @!P1 LDG.E R17, desc[UR16][R8.64+-0x4] ;  /* 0xfffffc1008119981 */ /* 0x008ee8000c1e1900 */
        /* <DEDUP_REMOVED lines=16> */
[----:B----4-:R-:W-:Y:S04]  /*0470*/  @P1 STG.E desc[UR16][R6.64+0x8], R11 ;  /* 0x0000080b06001986 */ /* 0x010fe8000c101910 */
[----:B-1----:R-:W4:Y:S04]  /*0480*/  @!P1 LDG.E R13, desc[UR16][R8.64+0x8] ;  /* 0x00000810080d9981 */ /* 0x002f28000c1e1900 */
[----:B----4-:R0:W-:Y:S04]  /*0490*/  @!P1 STG.E desc[UR16][R6.64+0x8], R13 ;  /* 0x0000080d06009986 */ /* 0x0101e8000c101910 */
[----:B------:R-:W4:Y:S02]  /*04a0*/  LDG.E R12, desc[UR16][R2.64+0xc] ;  /* 0x00000c10020c7981 */ /* 0x000f24000c1e1900 */
[----:B----4-:R-:W-:-:S13]  /*04b0*/  ISETP.NE.AND P1, PT, R12, RZ, PT ;  /* 0x000000ff0c00720c */ /* 0x010fda0003f25270 */
[----:B--2---:R-:W2:Y:S01]  /*04c0*/  @P1 LDG.E R15, desc[UR16][R4.64+0xc] ;  /* 0x00000c10040f1981 */ /* 0x004ea2000c1e1900 */
[----:B------:R-:W-:-:S05]  /*04d0*/  VIADD R10, R10, 0x8 ;  /* 0x000000080a0a7836 */ /* 0x000fca0000000000 */
[----:B------:R-:W-:Y:S01]  /*04e0*/  ISETP.NE.AND P5, PT, R10, RZ, PT ;  /* 0x000000ff0a00720c */ /* 0x000fe20003fa5270 */
[----:B--2---:R1:W-:Y:S04]  /*04f0*/  @P1 STG.E desc[UR16][R6.64+0xc], R15 ;  /* 0x00000c0f06001986 */ /* 0x0043e8000c101910 */
[----:B---3--:R2:W3:Y:S01]  /*0500*/  @!P1 LDG.E R17, desc[UR16][R8.64+0xc] ;  /* 0x00000c1008119981 */ /* 0x0084e2000c1e1900 */
[----:B------:R-:W-:Y:S02]  /*0510*/  IADD3 R4, P2, PT, R4, 0x20, RZ ;  /* 0x0000002004047810 */ /* 0x000fe40007f5e0ff */
[----:B------:R-:W-:-:S03]  /*0520*/  IADD3 R12, P3, PT, R6, 0x20, RZ ;  /* 0x00000020060c7810 */ /* 0x000fc60007f7e0ff */
[----:B------:R-:W-:Y:S01]  /*0530*/  IMAD.X R5, RZ, RZ, R5, P2 ;  /* 0x000000ffff057224 */ /* 0x000fe200010e0605 */
[----:B0-----:R-:W-:Y:S02]  /*0540*/  IADD3.X R13, PT, PT, RZ, R7, RZ, P3, !PT ;  /* 0x00000007ff0d7210 */ /* 0x001fe40001ffe4ff */
[----:B--2---:R-:W-:-:S05]  /*0550*/  IADD3 R8, P4, PT, R8, 0x20, RZ ;  /* 0x0000002008087810 */ /* 0x004fca0007f9e0ff */
[----:B------:R-:W-:Y:S01]  /*0560*/  IMAD.X R9, RZ, RZ, R9, P4 ;  /* 0x000000ffff097224 */ /* 0x000fe200020e0609 */
[----:B---3--:R1:W-:Y:S01]  /*0570*/  @!P1 STG.E desc[UR16][R6.64+0xc], R17 ;  /* 0x00000c1106009986 */ /* 0x0083e2000c101910 */
[----:B------:R-:W-:-:S05]  /*0580*/  IADD3 R2, P1, PT, R2, 0x20, RZ ;  /* 0x0000002002027810 */ /* 0x000fca0007f3e0ff */
[----:B------:R-:W-:Y:S01]  /*0590*/  IMAD.X R3, RZ, RZ, R3, P1 ;  /* 0x000000ffff037224 */ /* 0x000fe200008e0603 */
[----:B------:R-:W-:Y:S07]  /*05a0*/  @P5 BRA `(.L_x_1) ;  /* 0xfffffffc000c5947 */ /* 0x000fee000383ffff */
.L_x_0:
[----:B0-----:R-:W-:Y:S05]  /*05b0*/  @!P0 EXIT ;  /* 0x000000000000894d */ /* 0x001fea0003800000 */
[----:B------:R-:W0:Y:S01]  /*05c0*/  LDC R10, c[0x0][0x3a0] ;  /* 0x0000e800ff0a7b82 */ /* 0x000e220000000800 */
[----:B------:R-:W-:Y:S02]  /*05d0*/  ISETP.GE.U32.AND P0, PT, R14, 0x4, PT ;  /* 0x000000040e00780c */ /* 0x000fe40003f06070 */
[----:B0-----:R-:W-:-:S04]  /*05e0*/  LOP3.LUT R16, R10, 0x3, RZ, 0xc0, !PT ;  /* 0x000000030a107812 */ /* 0x001fc800078ec0ff */
[----:B------:R-:W-:-:S07]  /*05f0*/  ISETP.NE.AND P1, PT, R16, RZ, PT ;  /* 0x000000ff1000720c */ /* 0x000fce0003f25270 */
[----:B------:R-:W-:Y:S06]  /*0600*/  @!P0 BRA `(.L_x_2) ;  /* 0x0000000000848947 */ /* 0x000fec0003800000 */
[----:B------:R-:W0:Y:S08]  /*0610*/  LDC.64 R2, c[0x0][0x388] ;  /* 0x0000e200ff027b82 */ /* 0x000e300000000a00 */
[----:B------:R-:W2:Y:S08]  /*0620*/  LDC.64 R4, c[0x0][0x398] ;  /* 0x0000e600ff047b82 */ /* 0x000eb00000000a00 */
[----:B------:R-:W3:Y:S01]  /*0630*/  LDC.64 R8, c[0x0][0x390] ;  /* 0x0000e400ff087b82 */ /* 0x000ee20000000a00 */
[----:B0-----:R-:W-:-:S05]  /*0640*/  IMAD.WIDE.U32 R2, R0, 0x4, R2 ;  /* 0x0000000400027825 */ /* 0x001fca00078e0002 */
[----:B-1----:R-:W4:Y:S01]  /*0650*/  LDG.E R6, desc[UR16][R2.64] ;  /* 0x0000001002067981 */ /* 0x002f22000c1e1900 */
[----:B--2---:R-:W-:Y:S01]  /*0660*/  IMAD.WIDE.U32 R4, R0, 0x4, R4 ;  /* 0x0000000400047825 */ /* 0x004fe200078e0004 */
[----:B----4-:R-:W-:Y:S02]  /*0670*/  ISETP.NE.AND P0, PT, R6, RZ, PT ;  /* 0x000000ff0600720c */ /* 0x010fe40003f05270 */
[----:B------:R-:W0:Y:S11]  /*0680*/  LDC.64 R6, c[0x0][0x380] ;  /* 0x0000e000ff067b82 */ /* 0x000e360000000a00 */
[----:B------:R-:W2:Y:S01]  /*0690*/  @P0 LDG.E R11, desc[UR16][R4.64] ;  /* 0x00000010040b0981 */ /* 0x000ea2000c1e1900 */
[----:B---3--:R-:W-:-:S04]  /*06a0*/  IMAD.WIDE.U32 R8, R0, 0x4, R8 ;  /* 0x0000000400087825 */ /* 0x008fc800078e0008 */
[----:B0-----:R-:W-:-:S05]  /*06b0*/  IMAD.WIDE.U32 R6, R0, 0x4, R6 ;  /* 0x0000000400067825 */ /* 0x001fca00078e0006 */
[----:B--2---:R0:W-:Y:S04]  /*06c0*/  @P0 STG.E desc[UR16][R6.64], R11 ;  /* 0x0000000b06000986 */ /* 0x0041e8000c101910 */
[----:B------:R-:W2:Y:S04]  /*06d0*/  @!P0 LDG.E R13, desc[UR16][R8.64] ;  /* 0x00000010080d8981 */ /* 0x000ea8000c1e1900 */
[----:B--2---:R1:W-:Y:S04]  /*06e0*/  @!P0 STG.E desc[UR16][R6.64], R13 ;  /* 0x0000000d06008986 */ /* 0x0043e8000c101910 */
        /* <DEDUP_REMOVED lines=16> */
[----:B---3--:R-:W2:Y:S01]  /*07f0*/  @!P0 LDG.E R17, desc[UR16][R8.64+0xc] ;  /* 0x00000c1008118981 */ /* 0x008ea2000c1e1900 */
[----:B------:R-:W-:-:S03]  /*0800*/  VIADD R0, R0, 0x4 ;  /* 0x0000000400007836 */ /* 0x000fc60000000000 */
[----:B--2---:R0:W-:Y:S04]  /*0810*/  @!P0 STG.E desc[UR16][R6.64+0xc], R17 ;  /* 0x00000c1106008986 */ /* 0x0041e8000c101910 */
.L_x_2:
[----:B------:R-:W-:Y:S05]  /*0820*/  @!P1 EXIT ;  /* 0x000000000000994d */ /* 0x000fea0003800000 */
[----:B------:R-:W-:Y:S02]  /*0830*/  ISETP.NE.AND P0, PT, R16, 0x1, PT ;  /* 0x000000011000780c */ /* 0x000fe40003f05270 */
[----:B------:R-:W-:-:S04]  /*0840*/  LOP3.LUT R10, R10, 0x1, RZ, 0xc0, !PT ;  /* 0x000000010a0a7812 */ /* 0x000fc800078ec0ff */
[----:B------:R-:W-:-:S07]  /*0850*/  ISETP.NE.U32.AND P1, PT, R10, 0x1, PT ;  /* 0x000000010a00780c */ /* 0x000fce0003f25070 */
[----:B------:R-:W-:Y:S06]  /*0860*/  @!P0 BRA `(.L_x_3) ;  /* 0x0000000000548947 */ /* 0x000fec0003800000 */
[----:B------:R-:W2:Y:S08]  /*0870*/  LDC.64 R2, c[0x0][0x388] ;  /* 0x0000e200ff027b82 */ /* 0x000eb00000000a00 */
[----:B------:R-:W3:Y:S08]  /*0880*/  LDC.64 R4, c[0x0][0x398] ;  /* 0x0000e600ff047b82 */ /* 0x000ef00000000a00 */
[----:B------:R-:W4:Y:S01]  /*0890*/  LDC.64 R8, c[0x0][0x380] ;  /* 0x0000e000ff087b82 */ /* 0x000f220000000a00 */
[----:B--2---:R-:W-:-:S05]  /*08a0*/  IMAD.WIDE.U32 R2, R0, 0x4, R2 ;  /* 0x0000000400027825 */ /* 0x004fca00078e0002 */
[----:B01----:R-:W2:Y:S02]  /*08b0*/  LDG.E R6, desc[UR16][R2.64] ;  /* 0x0000001002067981 */ /* 0x003ea4000c1e1900 */
[----:B--2---:R-:W-:Y:S01]  /*08c0*/  ISETP.NE.AND P0, PT, R6, RZ, PT ;  /* 0x000000ff0600720c */ /* 0x004fe20003f05270 */
[C---:B---3--:R-:W-:Y:S02]  /*08d0*/  IMAD.WIDE.U32 R6, R0.reuse, 0x4, R4 ;  /* 0x0000000400067825 */ /* 0x048fe400078e0004 */
[----:B------:R-:W0:Y:S10]  /*08e0*/  LDC.64 R4, c[0x0][0x390] ;  /* 0x0000e400ff047b82 */ /* 0x000e340000000a00 */
[----:B------:R-:W2:Y:S01]  /*08f0*/  @P0 LDG.E R11, desc[UR16][R6.64] ;  /* 0x00000010060b0981 */ /* 0x000ea2000c1e1900 */
[----:B----4-:R-:W-:-:S04]  /*0900*/  IMAD.WIDE.U32 R8, R0, 0x4, R8 ;  /* 0x0000000400087825 */ /* 0x010fc800078e0008 */
[----:B0-----:R-:W-:Y:S01]  /*0910*/  IMAD.WIDE.U32 R4, R0, 0x4, R4 ;  /* 0x0000000400047825 */ /* 0x001fe200078e0004 */
[----:B--2---:R2:W-:Y:S04]  /*0920*/  @P0 STG.E desc[UR16][R8.64], R11 ;  /* 0x0000000b08000986 */ /* 0x0045e8000c101910 */
[----:B------:R-:W3:Y:S04]  /*0930*/  @!P0 LDG.E R13, desc[UR16][R4.64] ;  /* 0x00000010040d8981 */ /* 0x000ee8000c1e1900 */
[----:B---3--:R2:W-:Y:S04]  /*0940*/  @!P0 STG.E desc[UR16][R8.64], R13 ;  /* 0x0000000d08008986 */ /* 0x0085e8000c101910 */
[----:B------:R-:W3:Y:S02]  /*0950*/  LDG.E R2, desc[UR16][R2.64+0x4] ;  /* 0x0000041002027981 */ /* 0x000ee4000c1e1900 */
[----:B---3--:R-:W-:-:S13]  /*0960*/  ISETP.NE.AND P0, PT, R2, RZ, PT ;  /* 0x000000ff0200720c */ /* 0x008fda0003f05270 */
[----:B------:R-:W3:Y:S04]  /*0970*/  @P0 LDG.E R15, desc[UR16][R6.64+0x4] ;  /* 0x00000410060f0981 */ /* 0x000ee8000c1e1900 */
[----:B---3--:R2:W-:Y:S04]  /*0980*/  @P0 STG.E desc[UR16][R8.64+0x4], R15 ;  /* 0x0000040f08000986 */ /* 0x0085e8000c101910 */
[----:B------:R-:W3:Y:S01]  /*0990*/  @!P0 LDG.E R17, desc[UR16][R4.64+0x4] ;  /* 0x0000041004118981 */ /* 0x000ee2000c1e1900 */
[----:B------:R-:W-:-:S03]  /*09a0*/  VIADD R0, R0, 0x2 ;  /* 0x0000000200007836 */ /* 0x000fc60000000000 */
[----:B---3--:R2:W-:Y:S04]  /*09b0*/  @!P0 STG.E desc[UR16][R8.64+0x4], R17 ;  /* 0x0000041108008986 */ /* 0x0085e8000c101910 */
.L_x_3:
[----:B------:R-:W-:Y:S05]  /*09c0*/  @P1 EXIT ;  /* 0x000000000000194d */ /* 0x000fea0003800000 */
[----:B------:R-:W3:Y:S02]  /*09d0*/  LDC.64 R2, c[0x0][0x388] ;  /* 0x0000e200ff027b82 */ /* 0x000ee40000000a00 */
[----:B---3--:R-:W-:-:S06]  /*09e0*/  IMAD.WIDE.U32 R2, R0, 0x4, R2 ;  /* 0x0000000400027825 */ /* 0x008fcc00078e0002 */
[----:B------:R-:W3:Y:S02]  /*09f0*/  LDG.E R2, desc[UR16][R2.64] ;  /* 0x0000001002027981 */ /* 0x000ee4000c1e1900 */
[----:B---3--:R-:W-:-:S13]  /*0a00*/  ISETP.NE.AND P0, PT, R2, RZ, PT ;  /* 0x000000ff0200720c */ /* 0x008fda0003f05270 */
[----:B------:R-:W-:Y:S05]  /*0a10*/  @!P0 BRA `(.L_x_4) ;  /* 0x00000000001c8947 */ /* 0x000fea0003800000 */
[----:B------:R-:W3:Y:S08]  /*0a20*/  LDC.64 R2, c[0x0][0x398] ;  /* 0x0000e600ff027b82 */ /* 0x000ef00000000a00 */
[----:B------:R-:W4:Y:S01]  /*0a30*/  LDC.64 R4, c[0x0][0x380] ;  /* 0x0000e000ff047b82 */ /* 0x000f220000000a00 */
[----:B---3--:R-:W-:-:S06]  /*0a40*/  IMAD.WIDE.U32 R2, R0, 0x4, R2 ;  /* 0x0000000400027825 */ /* 0x008fcc00078e0002 */
[----:B------:R-:W3:Y:S01]  /*0a50*/  LDG.E R3, desc[UR16][R2.64] ;  /* 0x0000001002037981 */ /* 0x000ee2000c1e1900 */
[----:B----4-:R-:W-:-:S05]  /*0a60*/  IMAD.WIDE.U32 R4, R0, 0x4, R4 ;  /* 0x0000000400047825 */ /* 0x010fca00078e0004 */
[----:B---3--:R-:W-:Y:S01]  /*0a70*/  STG.E desc[UR16][R4.64], R3 ;  /* 0x0000000304007986 */ /* 0x008fe2000c101910 */
[----:B------:R-:W-:Y:S05]  /*0a80*/  EXIT ;  /* 0x000000000000794d */ /* 0x000fea0003800000 */
.L_x_4:
[----:B------:R-:W3:Y:S08]  /*0a90*/  LDC.64 R2, c[0x0][0x390] ;  /* 0x0000e400ff027b82 */ /* 0x000ef00000000a00 */
[----:B------:R-:W4:Y:S01]  /*0aa0*/  LDC.64 R4, c[0x0][0x380] ;  /* 0x0000e000ff047b82 */ /* 0x000f220000000a00 */
[----:B---3--:R-:W-:-:S06]  /*0ab0*/  IMAD.WIDE.U32 R2, R0, 0x4, R2 ;  /* 0x0000000400027825 */ /* 0x008fcc00078e0002 */
[----:B------:R-:W3:Y:S01]  /*0ac0*/  LDG.E R3, desc[UR16][R2.64] ;  /* 0x0000001002037981 */ /* 0x000ee2000c1e1900 */
[----:B----4-:R-:W-:-:S05]  /*0ad0*/  IMAD.WIDE.U32 R4, R0, 0x4, R4 ;  /* 0x0000000400047825 */ /* 0x010fca00078e0004 */
[----:B---3--:R-:W-:Y:S01]  /*0ae0*/  STG.E desc[UR16][R4.64], R3 ;  /* 0x0000000304007986 */ /* 0x008fe2000c101910 */
[----:B------:R-:W-:Y:S05]  /*0af0*/  EXIT ;  /* 0x000000000000794d */ /* 0x000fea0003800000 */
.L_x_5:
[----:B------:R-:W-:-:S00]  /*0b00*/  BRA `(.L_x_5) ;  /* 0xfffffffc00fc7947 */ /* 0x000fc0000383ffff */
[----:B------:R-:W-:-:S00]  /*0b10*/  NOP ;  /* 0x0000000000007918 */ /* 0x000fc00000000000 */
        /* <DEDUP_REMOVED lines=14> */
.L_x_11:


//--------------------- .text._Z12generateFlagPiS_ii --------------------------
	.section	.text._Z12generateFlagPiS_ii,"ax",@progbits
	.align	128
        .global         _Z12generateFlagPiS_ii
        .type           _Z12generateFlagPiS_ii,@function
        .size           _Z12generateFlagPiS_ii,(.L_x_12 - _Z12generateFlagPiS_ii)
        .other          _Z12generateFlagPiS_ii,@"STO_CUDA_ENTRY STV_DEFAULT"
_Z12generateFlagPiS_ii:
.text._Z12generateFlagPiS_ii:
[----:B------:R-:W-:Y:S08]  /*0000*/  LDC R1, c[0x0][0x37c] ;  /* 0x0000df00ff017b82 */ /* 0x000ff00000000800 */
[----:B------:R-:W0:Y:S02]  /*0010*/  LDC R2, c[0x0][0x390] ;  /* 0x0000e400ff027b82 */ /* 0x000e240000000800 */
[----:B0-----:R-:W-:-:S13]  /*0020*/  ISETP.GE.AND P0, PT, R2, 0x1, PT ;  /* 0x000000010200780c */ /* 0x001fda0003f06270 */
[----:B------:R-:W-:Y:S05]  /*0030*/  @!P0 EXIT ;  /* 0x000000000000894d */ /* 0x000fea0003800000 */
[----:B------:R-:W0:Y:S01]  /*0040*/  LDCU UR4, c[0x0][0x394] ;  /* 0x00007280ff0477ac */ /* 0x000e220008000800 */
[C---:B------:R-:W-:Y:S01]  /*0050*/  ISETP.GE.U32.AND P1, PT, R2.reuse, 0x8, PT ;  /* 0x000000080200780c */ /* 0x040fe20003f26070 */
[----:B------:R-:W-:Y:S01]  /*0060*/  IMAD.MOV.U32 R0, RZ, RZ, RZ ;  /* 0x000000ffff007224 */ /* 0x000fe200078e00ff */
[----:B------:R-:W-:Y:S01]  /*0070*/  LOP3.LUT R10, R2, 0x7, RZ, 0xc0, !PT ;  /* 0x00000007020a7812 */ /* 0x000fe200078ec0ff */
[----:B------:R-:W-:Y:S01]  /*0080*/  UMOV UR5, 0x1 ;  /* 0x0000000100057882 */ /* 0x000fe20000000000 */
[----:B------:R-:W1:Y:S02]  /*0090*/  LDCU.64 UR12, c[0x0][0x358] ;  /* 0x00006b00ff0c77ac */ /* 0x000e640008000a00 */
[----:B------:R-:W-:Y:S01]  /*00a0*/  ISETP.NE.AND P0, PT, R10, RZ, PT ;  /* 0x000000ff0a00720c */ /* 0x000fe20003f05270 */
[----:B0-----:R-:W-:-:S06]  /*00b0*/  USHF.L.U32 UR4, UR5, UR4, URZ ;  /* 0x0000000405047299 */ /* 0x001fcc00080006ff */
[----:B------:R-:W-:Y:S06]  /*00c0*/  @!P1 BRA `(.L_x_6) ;  /* 0x0000000000f09947 */ /* 0x000fec0003800000 */
[----:B------:R-:W0:Y:S01]  /*00d0*/  LDCU.128 UR8, c[0x0][0x380] ;  /* 0x00007000ff0877ac */ /* 0x000e220008000c00 */
[----:B------:R-:W-:-:S05]  /*00e0*/  LOP3.LUT R0, R2, 0x7ffffff8, RZ, 0xc0, !PT ;  /* 0x7ffffff802007812 */ /* 0x000fca00078ec0ff */
[----:B------:R-:W-:Y:S01]  /*00f0*/  IMAD.MOV R6, RZ, RZ, -R0 ;  /* 0x000000ffff067224 */ /* 0x000fe200078e0a00 */
[----:B0-----:R-:W-:Y:S02]  /*0100*/  UIADD3 UR7, UP0, UPT, UR10, 0x10, URZ ;  /* 0x000000100a077890 */ /* 0x001fe4000ff1e0ff */
[----:B------:R-:W-:Y:S02]  /*0110*/  UIADD3 UR5, UP1, UPT, UR8, 0x10, URZ ;  /* 0x0000001008057890 */ /* 0x000fe4000ff3e0ff */
[----:B------:R-:W-:Y:S02]  /*0120*/  UIADD3.X UR8, UPT, UPT, URZ, UR11, URZ, UP0, !UPT ;  /* 0x0000000bff087290 */ /* 0x000fe400087fe4ff */
[----:B------:R-:W-:Y:S01]  /*0130*/  UIADD3.X UR6, UPT, UPT, URZ, UR9, URZ, UP1, !UPT ;  /* 0x00000009ff067290 */ /* 0x000fe20008ffe4ff */
[----:B------:R-:W-:Y:S02]  /*0140*/  IMAD.U32 R2, RZ, RZ, UR7 ;  /* 0x00000007ff027e24 */ /* 0x000fe4000f8e00ff */
[----:B------:R-:W-:-:S02]  /*0150*/  IMAD.U32 R7, RZ, RZ, UR5 ;  /* 0x00000005ff077e24 */ /* 0x000fc4000f8e00ff */
[----:B------:R-:W-:Y:S02]  /*0160*/  IMAD.U32 R3, RZ, RZ, UR8 ;  /* 0x00000008ff037e24 */ /* 0x000fe4000f8e00ff */
[----:B------:R-:W-:-:S07]  /*0170*/  IMAD.U32 R8, RZ, RZ, UR6 ;  /* 0x00000006ff087e24 */ /* 0x000fce000f8e00ff */
.L_x_7:
[----:B-1-3--:R-:W2:Y:S01]  /*0180*/  LDG.E R4, desc[UR12][R2.64+-0x10] ;  /* 0xfffff00c02047981 */ /* 0x00aea2000c1e1900 */
[----:B------:R-:W-:Y:S01]  /*0190*/  IMAD.MOV.U32 R5, RZ, RZ, R8 ;  /* 0x000000ffff057224 */ /* 0x000fe200078e0008 */
[----:B--2---:R-:W-:Y:S02]  /*01a0*/  LOP3.LUT P1, RZ, R4, UR4, RZ, 0xc0, !PT ;  /* 0x0000000404ff7c12 */ /* 0x004fe4000f82c0ff */
[----:B------:R-:W-:-:S11]  /*01b0*/  MOV R4, R7 ;  /* 0x0000000700047202 */ /* 0x000fd60000000f00 */
[----:B------:R-:W-:-:S05]  /*01c0*/  @P1 IMAD.MOV.U32 R9, RZ, RZ, 0x1 ;  /* 0x00000001ff091424 */ /* 0x000fca00078e00ff */
[----:B------:R0:W-:Y:S04]  /*01d0*/  @P1 STG.E desc[UR12][R4.64+-0x10], R9 ;  /* 0xfffff00904001986 */ /* 0x0001e8000c10190c */
[----:B------:R-:W-:Y:S04]  /*01e0*/  @!P1 STG.E desc[UR12][R4.64+-0x10], RZ ;  /* 0xfffff0ff04009986 */ /* 0x000fe8000c10190c */
[----:B------:R-:W2:Y:S02]  /*01f0*/  LDG.E R7, desc[UR12][R2.64+-0xc] ;  /* 0xfffff40c02077981 */ /* 0x000ea4000c1e1900 */
[----:B--2---:R-:W-:-:S13]  /*0200*/  LOP3.LUT P1, RZ, R7, UR4, RZ, 0xc0, !PT ;  /* 0x0000000407ff7c12 */ /* 0x004fda000f82c0ff */
        /* <DEDUP_REMOVED lines=8> */
[----:B------:R-:W3:Y:S02]  /*0290*/  LDG.E R7, desc[UR12][R2.64+-0x4] ;  /* 0xfffffc0c02077981 */ /* 0x000ee4000c1e1900 */
[----:B---3--:R-:W-:-:S13]  /*02a0*/  LOP3.LUT P1, RZ, R7, UR4, RZ, 0xc0, !PT ;  /* 0x0000000407ff7c12 */ /* 0x008fda000f82c0ff */
[----:B0-----:R-:W-:-:S05]  /*02b0*/  @P1 IMAD.MOV.U32 R9, RZ, RZ, 0x1 ;  /* 0x00000001ff091424 */ /* 0x001fca00078e00ff */
[----:B------:R0:W-:Y:S04]  /*02c0*/  @P1 STG.E desc[UR12][R4.64+-0x4], R9 ;  /* 0xfffffc0904001986 */ /* 0x0001e8000c10190c */
[----:B------:R-:W-:Y:S04]  /*02d0*/  @!P1 STG.E desc[UR12][R4.64+-0x4], RZ ;  /* 0xfffffcff04009986 */ /* 0x000fe8000c10190c */
[----:B------:R-:W3:Y:S02]  /*02e0*/  LDG.E R7, desc[UR12][R2.64] ;  /* 0x0000000c02077981 */ /* 0x000ee4000c1e1900 */
[----:B---3--:R-:W-:-:S13]  /*02f0*/  LOP3.LUT P1, RZ, R7, UR4, RZ, 0xc0, !PT ;  /* 0x0000000407ff7c12 */ /* 0x008fda000f82c0ff */
[----:B-1----:R-:W-:-:S05]  /*0300*/  @P1 IMAD.MOV.U32 R11, RZ, RZ, 0x1 ;  /* 0x00000001ff0b1424 */ /* 0x002fca00078e00ff */
[----:B------:R1:W-:Y:S04]  /*0310*/  @P1 STG.E desc[UR12][R4.64], R11 ;  /* 0x0000000b04001986 */ /* 0x0003e8000c10190c */
[----:B------:R3:W-:Y:S04]  /*0320*/  @!P1 STG.E desc[UR12][R4.64], RZ ;  /* 0x000000ff04009986 */ /* 0x0007e8000c10190c */
[----:B------:R-:W4:Y:S02]  /*0330*/  LDG.E R7, desc[UR12][R2.64+0x4] ;  /* 0x0000040c02077981 */ /* 0x000f24000c1e1900 */
[----:B----4-:R-:W-:-:S13]  /*0340*/  LOP3.LUT P1, RZ, R7, UR4, RZ, 0xc0, !PT ;  /* 0x0000000407ff7c12 */ /* 0x010fda000f82c0ff */
[----:B--2---:R-:W-:-:S05]  /*0350*/  @P1 MOV R13, 0x1 ;  /* 0x00000001000d1802 */ /* 0x004fca0000000f00 */
[----:B------:R3:W-:Y:S04]  /*0360*/  @P1 STG.E desc[UR12][R4.64+0x4], R13 ;  /* 0x0000040d04001986 */ /* 0x0007e8000c10190c */
[----:B------:R3:W-:Y:S04]  /*0370*/  @!P1 STG.E desc[UR12][R4.64+0x4], RZ ;  /* 0x000004ff04009986 */ /* 0x0007e8000c10190c */
[----:B------:R-:W2:Y:S02]  /*0380*/  LDG.E R7, desc[UR12][R2.64+0x8] ;  /* 0x0000080c02077981 */ /* 0x000ea4000c1e1900 */
[----:B--2---:R-:W-:-:S13]  /*0390*/  LOP3.LUT P1, RZ, R7, UR4, RZ, 0xc0, !PT ;  /* 0x0000000407ff7c12 */ /* 0x004fda000f82c0ff */
[----:B0-----:R-:W-:-:S05]  /*03a0*/  @P1 IMAD.MOV.U32 R9, RZ, RZ, 0x1 ;  /* 0x00000001ff091424 */ /* 0x001fca00078e00ff */
[----:B------:R3:W-:Y:S04]  /*03b0*/  @P1 STG.E desc[UR12][R4.64+0x8], R9 ;  /* 0x0000080904001986 */ /* 0x0007e8000c10190c */
[----:B------:R3:W-:Y:S04]  /*03c0*/  @!P1 STG.E desc[UR12][R4.64+0x8], RZ ;  /* 0x000008ff04009986 */ /* 0x0007e8000c10190c */
[----:B------:R-:W2:Y:S01]  /*03d0*/  LDG.E R7, desc[UR12][R2.64+0xc] ;  /* 0x00000c0c02077981 */ /* 0x000ea2000c1e1900 */
[----:B------:R-:W-:-:S05]  /*03e0*/  VIADD R6, R6, 0x8 ;  /* 0x0000000806067836 */ /* 0x000fca0000000000 */
[----:B------:R-:W-:Y:S02]  /*03f0*/  ISETP.NE.AND P3, PT, R6, RZ, PT ;  /* 0x000000ff0600720c */ /* 0x000fe40003f65270 */
[----:B--2---:R-:W-:Y:S02]  /*0400*/  LOP3.LUT P1, RZ, R7, UR4, RZ, 0xc0, !PT ;  /* 0x0000000407ff7c12 */ /* 0x004fe4000f82c0ff */
[----:B------:R-:W-:-:S05]  /*0410*/  IADD3 R7, P2, PT, R4, 0x20, RZ ;  /* 0x0000002004077810 */ /* 0x000fca0007f5e0ff */
[----:B------:R-:W-:-:S06]  /*0420*/  IMAD.X R8, RZ, RZ, R5, P2 ;  /* 0x000000ffff087224 */ /* 0x000fcc00010e0605 */
[----:B-1----:R-:W-:-:S05]  /*0430*/  @P1 IMAD.MOV.U32 R11, RZ, RZ, 0x1 ;  /* 0x00000001ff0b1424 */ /* 0x002fca00078e00ff */
[----:B------:R3:W-:Y:S04]  /*0440*/  @P1 STG.E desc[UR12][R4.64+0xc], R11 ;  /* 0x00000c0b04001986 */ /* 0x0007e8000c10190c */
[----:B------:R3:W-:Y:S01]  /*0450*/  @!P1 STG.E desc[UR12][R4.64+0xc], RZ ;  /* 0x00000cff04009986 */ /* 0x0007e2000c10190c */
[----:B------:R-:W-:-:S05]  /*0460*/  IADD3 R2, P1, PT, R2, 0x20, RZ ;  /* 0x0000002002027810 */ /* 0x000fca0007f3e0ff */
[----:B------:R-:W-:Y:S01]  /*0470*/  IMAD.X R3, RZ, RZ, R3, P1 ;  /* 0x000000ffff037224 */ /* 0x000fe200008e0603 */
[----:B------:R-:W-:Y:S07]  /*0480*/  @P3 BRA `(.L_x_7) ;  /* 0xfffffffc003c3947 */ /* 0x000fee000383ffff */
.L_x_6:
[----:B-1----:R-:W-:Y:S05]  /*0490*/  @!P0 EXIT ;  /* 0x000000000000894d */ /* 0x002fea0003800000 */
[----:B------:R-:W0:Y:S01]  /*04a0*/  LDC R7, c[0x0][0x390] ;  /* 0x0000e400ff077b82 */ /* 0x000e220000000800 */
[----:B------:R-:W-:Y:S02]  /*04b0*/  ISETP.GE.U32.AND P1, PT, R10, 0x4, PT ;  /* 0x000000040a00780c */ /* 0x000fe40003f26070 */
[----:B0-----:R-:W-:-:S04]  /*04c0*/  LOP3.LUT R8, R7, 0x3, RZ, 0xc0, !PT ;  /* 0x0000000307087812 */ /* 0x001fc800078ec0ff */
[----:B------:R-:W-:-:S07]  /*04d0*/  ISETP.NE.AND P0, PT, R8, RZ, PT ;  /* 0x000000ff0800720c */ /* 0x000fce0003f05270 */
[----:B------:R-:W-:Y:S06]  /*04e0*/  @!P1 BRA `(.L_x_8) ;  /* 0x0000000000649947 */ /* 0x000fec0003800000 */
[----:B------:R-:W3:Y:S02]  /*04f0*/  LDC.64 R2, c[0x0][0x388] ;  /* 0x0000e200ff027b82 */ /* 0x000ee40000000a00 */
[----:B---3--:R-:W-:-:S06]  /*0500*/  IMAD.WIDE.U32 R4, R0, 0x4, R2 ;  /* 0x0000000400047825 */ /* 0x008fcc00078e0002 */
[----:B------:R-:W0:Y:S01]  /*0510*/  LDC.64 R2, c[0x0][0x380] ;  /* 0x0000e000ff027b82 */ /* 0x000e220000000a00 */
[----:B------:R-:W2:Y:S01]  /*0520*/  LDG.E R6, desc[UR12][R4.64] ;  /* 0x0000000c04067981 */ /* 0x000ea2000c1e1900 */
[----:B0-----:R-:W-:Y:S01]  /*0530*/  IMAD.WIDE.U32 R2, R0, 0x4, R2 ;  /* 0x0000000400027825 */ /* 0x001fe200078e0002 */
[----:B--2---:R-:W-:-:S13]  /*0540*/  LOP3.LUT P1, RZ, R6, UR4, RZ, 0xc0, !PT ;  /* 0x0000000406ff7c12 */ /* 0x004fda000f82c0ff */
[----:B------:R-:W-:-:S05]  /*0550*/  @P1 MOV R9, 0x1 ;  /* 0x0000000100091802 */ /* 0x000fca0000000f00 */
[----:B------:R0:W-:Y:S04]  /*0560*/  @P1 STG.E desc[UR12][R2.64], R9 ;  /* 0x0000000902001986 */ /* 0x0001e8000c10190c */
[----:B------:R1:W-:Y:S04]  /*0570*/  @!P1 STG.E desc[UR12][R2.64], RZ ;  /* 0x000000ff02009986 */ /* 0x0003e8000c10190c */
[----:B------:R-:W2:Y:S02]  /*0580*/  LDG.E R6, desc[UR12][R4.64+0x4] ;  /* 0x0000040c04067981 */ /* 0x000ea4000c1e1900 */
[----:B--2---:R-:W-:-:S13]  /*0590*/  LOP3.LUT P1, RZ, R6, UR4, RZ, 0xc0, !PT ;  /* 0x0000000406ff7c12 */ /* 0x004fda000f82c0ff */
[----:B------:R-:W-:-:S05]  /*05a0*/  @P1 IMAD.MOV.U32 R11, RZ, RZ, 0x1 ;  /* 0x00000001ff0b1424 */ /* 0x000fca00078e00ff */
[----:B------:R1:W-:Y:S04]  /*05b0*/  @P1 STG.E desc[UR12][R2.64+0x4], R11 ;  /* 0x0000040b02001986 */ /* 0x0003e8000c10190c */
[----:B------:R1:W-:Y:S04]  /*05c0*/  @!P1 STG.E desc[UR12][R2.64+0x4], RZ ;  /* 0x000004ff02009986 */ /* 0x0003e8000c10190c */
[----:B------:R-:W2:Y:S02]  /*05d0*/  LDG.E R6, desc[UR12][R4.64+0x8] ;  /* 0x0000080c04067981 */ /* 0x000ea4000c1e1900 */
[----:B--2---:R-:W-:-:S13]  /*05e0*/  LOP3.LUT P1, RZ, R6, UR4, RZ, 0xc0, !PT ;  /* 0x0000000406ff7c12 */ /* 0x004fda000f82c0ff */
[----:B------:R-:W-:-:S05]  /*05f0*/  @P1 IMAD.MOV.U32 R13, RZ, RZ, 0x1 ;  /* 0x00000001ff0d1424 */ /* 0x000fca00078e00ff */
[----:B------:R1:W-:Y:S04]  /*0600*/  @P1 STG.E desc[UR12][R2.64+0x8], R13 ;  /* 0x0000080d02001986 */ /* 0x0003e8000c10190c */
[----:B------:R1:W-:Y:S04]  /*0610*/  @!P1 STG.E desc[UR12][R2.64+0x8], RZ ;  /* 0x000008ff02009986 */ /* 0x0003e8000c10190c */
[----:B------:R-:W2:Y:S01]  /*0620*/  LDG.E R6, desc[UR12][R4.64+0xc] ;  /* 0x00000c0c04067981 */ /* 0x000ea2000c1e1900 */
[----:B------:R-:W-:Y:S01]  /*0630*/  VIADD R0, R0, 0x4 ;  /* 0x0000000400007836 */ /* 0x000fe20000000000 */
[----:B--2---:R-:W-:-:S13]  /*0640*/  LOP3.LUT P1, RZ, R6, UR4, RZ, 0xc0, !PT ;  /* 0x0000000406ff7c12 */ /* 0x004fda000f82c0ff */
[----:B0-----:R-:W-:-:S05]  /*0650*/  @P1 IMAD.MOV.U32 R9, RZ, RZ, 0x1 ;  /* 0x00000001ff091424 */ /* 0x001fca00078e00ff */
[----:B------:R1:W-:Y:S04]  /*0660*/  @P1 STG.E desc[UR12][R2.64+0xc], R9 ;  /* 0x00000c0902001986 */ /* 0x0003e8000c10190c */
[----:B------:R1:W-:Y:S02]  /*0670*/  @!P1 STG.E desc[UR12][R2.64+0xc], RZ ;  /* 0x00000cff02009986 */ /* 0x0003e4000c10190c */
.L_x_8:
[----:B------:R-:W-:Y:S05]  /*0680*/  @!P0 EXIT ;  /* 0x000000000000894d */ /* 0x000fea0003800000 */
[----:B------:R-:W-:Y:S02]  /*0690*/  ISETP.NE.AND P0, PT, R8, 0x1, PT ;  /* 0x000000010800780c */ /* 0x000fe40003f05270 */
[----:B-1----:R-:W-:-:S04]  /*06a0*/  LOP3.LUT R2, R7, 0x1, RZ, 0xc0, !PT ;  /* 0x0000000107027812 */ /* 0x002fc800078ec0ff */
[----:B------:R-:W-:-:S07]  /*06b0*/  ISETP.NE.U32.AND P1, PT, R2, 0x1, PT ;  /* 0x000000010200780c */ /* 0x000fce0003f25070 */
[----:B------:R-:W-:Y:S06]  /*06c0*/  @!P0 BRA `(.L_x_9) ;  /* 0x00000000003c8947 */ /* 0x000fec0003800000 */
[----:B------:R-:W0:Y:S08]  /*06d0*/  LDC.64 R2, c[0x0][0x388] ;  /* 0x0000e200ff027b82 */ /* 0x000e300000000a00 */
[----:B---3--:R-:W1:Y:S01]  /*06e0*/  LDC.64 R4, c[0x0][0x380] ;  /* 0x0000e000ff047b82 */ /* 0x008e620000000a00 */
[----:B0-----:R-:W-:-:S05]  /*06f0*/  IMAD.WIDE.U32 R2, R0, 0x4, R2 ;  /* 0x0000000400027825 */ /* 0x001fca00078e0002 */
[----:B------:R-:W2:Y:S01]  /*0700*/  LDG.E R6, desc[UR12][R2.64] ;  /* 0x0000000c02067981 */ /* 0x000ea2000c1e1900 */
[----:B-1----:R-:W-:Y:S01]  /*0710*/  IMAD.WIDE.U32 R4, R0, 0x4, R4 ;  /* 0x0000000400047825 */ /* 0x002fe200078e0004 */
[----:B--2---:R-:W-:-:S13]  /*0720*/  LOP3.LUT P0, RZ, R6, UR4, RZ, 0xc0, !PT ;  /* 0x0000000406ff7c12 */ /* 0x004fda000f80c0ff */
[----:B------:R-:W-:-:S05]  /*0730*/  @P0 MOV R7, 0x1 ;  /* 0x0000000100070802 */ /* 0x000fca0000000f00 */
[----:B------:R0:W-:Y:S04]  /*0740*/  @P0 STG.E desc[UR12][R4.64], R7 ;  /* 0x0000000704000986 */ /* 0x0001e8000c10190c */
[----:B------:R0:W-:Y:S04]  /*0750*/  @!P0 STG.E desc[UR12][R4.64], RZ ;  /* 0x000000ff04008986 */ /* 0x0001e8000c10190c */
[----:B------:R-:W2:Y:S01]  /*0760*/  LDG.E R6, desc[UR12][R2.64+0x4] ;  /* 0x0000040c02067981 */ /* 0x000ea2000c1e1900 */
[----:B------:R-:W-:Y:S01]  /*0770*/  VIADD R0, R0, 0x2 ;  /* 0x0000000200007836 */ /* 0x000fe20000000000 */
[----:B--2---:R-:W-:-:S13]  /*0780*/  LOP3.LUT P0, RZ, R6, UR4, RZ, 0xc0, !PT ;  /* 0x0000000406ff7c12 */ /* 0x004fda000f80c0ff */
[----:B------:R-:W-:-:S05]  /*0790*/  @P0 IMAD.MOV.U32 R9, RZ, RZ, 0x1 ;  /* 0x00000001ff090424 */ /* 0x000fca00078e00ff */
[----:B------:R0:W-:Y:S04]  /*07a0*/  @P0 STG.E desc[UR12][R4.64+0x4], R9 ;  /* 0x0000040904000986 */ /* 0x0001e8000c10190c */
[----:B------:R0:W-:Y:S02]  /*07b0*/  @!P0 STG.E desc[UR12][R4.64+0x4], RZ ;  /* 0x000004ff04008986 */ /* 0x0001e4000c10190c */
.L_x_9:
[----:B------:R-:W-:Y:S05]  /*07c0*/  @P1 EXIT ;  /* 0x000000000000194d */ /* 0x000fea0003800000 */
[----:B------:R-:W1:Y:S02]  /*07d0*/  LDC.64 R2, c[0x0][0x388] ;  /* 0x0000e200ff027b82 */ /* 0x000e640000000a00 */
[----:B-1----:R-:W-:-:S06]  /*07e0*/  IMAD.WIDE.U32 R2, R0, 0x4, R2 ;  /* 0x0000000400027825 */ /* 0x002fcc00078e0002 */
[----:B------:R-:W2:Y:S02]  /*07f0*/  LDG.E R2, desc[UR12][R2.64] ;  /* 0x0000000c02027981 */ /* 0x000ea4000c1e1900 */
[----:B--2---:R-:W-:-:S13]  /*0800*/  LOP3.LUT P0, RZ, R2, UR4, RZ, 0xc0, !PT ;  /* 0x0000000402ff7c12 */ /* 0x004fda000f80c0ff */
[----:B0--3--:R-:W0:Y:S01]  /*0810*/  @P0 LDC.64 R4, c[0x0][0x380] ;  /* 0x0000e000ff040b82 */ /* 0x009e220000000a00 */
[----:B------:R-:W-:Y:S02]  /*0820*/  @P0 IMAD.MOV.U32 R7, RZ, RZ, 0x1 ;  /* 0x00000001ff070424 */ /* 0x000fe400078e00ff */
[----:B0-----:R-:W-:-:S05]  /*0830*/  @P0 IMAD.WIDE.U32 R4, R0, 0x4, R4 ;  /* 0x0000000400040825 */ /* 0x001fca00078e0004 */
[----:B------:R0:W-:Y:S01]  /*0840*/  @P0 STG.E desc[UR12][R4.64], R7 ;  /* 0x0000000704000986 */ /* 0x0001e2000c10190c */
[----:B------:R-:W-:Y:S05]  /*0850*/  @P0 EXIT ;  /* 0x000000000000094d */ /* 0x000fea0003800000 */
[----:B------:R-:W1:Y:S02]  /*0860*/  LDC.64 R2, c[0x0][0x380] ;  /* 0x0000e000ff027b82 */ /* 0x000e640000000a00 */
[----:B-1----:R-:W-:-:S05]  /*0870*/  IMAD.WIDE.U32 R2, R0, 0x4, R2 ;  /* 0x0000000400027825 */ /* 0x002fca00078e0002 */
[----:B------:R-:W-:Y:S01]  /*0880*/  STG.E desc[UR12][R2.64], RZ ;  /* 0x000000ff02007986 */ /* 0x000fe2000c10190c */
[----:B------:R-:W-:Y:S05]  /*0890*/  EXIT ;  /* 0x000000000000794d */ /* 0x000fea0003800000 */
.L_x_10:
        /* <DEDUP_REMOVED lines=14> */
.L_x_12:


//--------------------- .nv.shared.reserved.0     --------------------------
	.section	.nv.shared.reserved.0,"aw",@nobits
	.weak		__nv_reservedSMEM_offset_0_alias
	.size		__nv_reservedSMEM_offset_0_alias, 0, 64
	.other		__nv_reservedSMEM_offset_0_alias,@"STO_CUDA_RESERVED_SHARED STV_DEFAULT"
__nv_reservedSMEM_offset_0_alias:
	.zero		0
	.zero		64


//--------------------- .nv.constant0._Z19generateShouldIndexPiS_S_S_i --------------------------
	.section	.nv.constant0._Z19generateShouldIndexPiS_S_S_i,"a",@progbits
	.sectionflags	@""
	.align	4
.nv.constant0._Z19generateShouldIndexPiS_S_S_i:
	.zero		932


//--------------------- .nv.constant0._Z12generateFlagPiS_ii --------------------------
	.section	.nv.constant0._Z12generateFlagPiS_ii,"a",@progbits
	.sectionflags	@""
	.align	4
.nv.constant0._Z12generateFlagPiS_ii:
	.zero		920


//--------------------- SYMBOLS --------------------------

	.type		.nv.reservedSmem.offset0,@object
	.size		.nv.reservedSmem.offset0,0x4
